//
// Generated by NVIDIA NVVM Compiler
//
// Compiler Build ID: CL-36424714
// Cuda compilation tools, release 13.0, V13.0.88
// Based on NVVM 20.0.0
//

.version 9.0
.target sm_100
.address_size 64

	// .globl	bytePacketKernel

.visible .entry bytePacketKernel(
	.param .u32 bytePacketKernel_param_0,
	.param .u64 .ptr .align 1 bytePacketKernel_param_1,
	.param .u64 .ptr .align 1 bytePacketKernel_param_2,
	.param .u64 .ptr .align 1 bytePacketKernel_param_3
)
{
	.reg .pred 	%p<18>;
	.reg .b16 	%rs<14>;
	.reg .b32 	%r<32>;
	.reg .b64 	%rd<17>;

	ld.param.u32 	%r12, [bytePacketKernel_param_0];
	ld.param.u64 	%rd7, [bytePacketKernel_param_1];
	ld.param.u64 	%rd5, [bytePacketKernel_param_2];
	ld.param.u64 	%rd6, [bytePacketKernel_param_3];
	cvta.to.global.u64 	%rd1, %rd7;
	mov.u32 	%r13, %ctaid.x;
	mov.u32 	%r14, %ntid.x;
	mov.u32 	%r15, %tid.x;
	mad.lo.s32 	%r1, %r13, %r14, %r15;
	setp.ge.u32 	%p1, %r1, %r12;
	@%p1 bra 	$L__BB0_19;
	cvta.to.global.u64 	%rd8, %rd6;
	cvta.to.global.u64 	%rd9, %rd5;
	cvt.u64.u32 	%rd10, %r1;
	mul.wide.u32 	%rd11, %r1, 4;
	add.s64 	%rd12, %rd9, %rd11;
	ld.global.u32 	%r31, [%rd12];
	ld.global.u32 	%r3, [%rd12+4];
	add.s64 	%rd2, %rd8, %rd10;
	mov.b16 	%rs1, 0;
	st.global.u8 	[%rd2], %rs1;
	setp.ge.s32 	%p2, %r31, %r3;
	@%p2 bra 	$L__BB0_19;
	mov.b32 	%r30, 0;
$L__BB0_3:
	setp.eq.s32 	%p3, %r30, 2;
	@%p3 bra 	$L__BB0_11;
	setp.eq.s32 	%p4, %r30, 1;
	@%p4 bra 	$L__BB0_10;
	setp.ne.s32 	%p5, %r30, 0;
	@%p5 bra 	$L__BB0_18;
	cvt.s64.s32 	%rd16, %r31;
	add.s64 	%rd3, %rd1, %rd16;
	ld.global.u8 	%rs10, [%rd3];
	setp.ne.s16 	%p13, %rs10, 71;
	mov.b32 	%r30, 0;
	@%p13 bra 	$L__BB0_18;
	ld.global.u8 	%rs11, [%rd3+1];
	setp.ne.s16 	%p14, %rs11, 69;
	@%p14 bra 	$L__BB0_18;
	ld.global.u8 	%rs12, [%rd3+2];
	setp.ne.s16 	%p15, %rs12, 84;
	@%p15 bra 	$L__BB0_18;
	add.s32 	%r27, %r31, 3;
	ld.global.u8 	%rs13, [%rd3+3];
	setp.eq.s16 	%p16, %rs13, 32;
	selp.u32 	%r30, 1, 0, %p16;
	selp.b32 	%r31, %r27, %r31, %p16;
	bra.uni 	$L__BB0_18;
$L__BB0_10:
	cvt.s64.s32 	%rd14, %r31;
	add.s64 	%rd15, %rd1, %rd14;
	ld.global.u8 	%rs9, [%rd15];
	setp.eq.s16 	%p12, %rs9, 32;
	selp.b32 	%r30, 2, 1, %p12;
	bra.uni 	$L__BB0_18;
$L__BB0_11:
	cvt.s64.s32 	%rd13, %r31;
	add.s64 	%rd4, %rd1, %rd13;
	ld.global.u8 	%rs2, [%rd4];
	setp.ne.s16 	%p6, %rs2, 72;
	mov.b32 	%r30, 2;
	mov.u32 	%r31, %r3;
	@%p6 bra 	$L__BB0_18;
	ld.global.u8 	%rs3, [%rd4+1];
	setp.ne.s16 	%p7, %rs3, 84;
	mov.u32 	%r31, %r3;
	@%p7 bra 	$L__BB0_18;
	ld.global.u8 	%rs4, [%rd4+2];
	setp.ne.s16 	%p8, %rs4, 84;
	mov.u32 	%r31, %r3;
	@%p8 bra 	$L__BB0_18;
	ld.global.u8 	%rs5, [%rd4+3];
	setp.ne.s16 	%p9, %rs5, 80;
	mov.u32 	%r31, %r3;
	@%p9 bra 	$L__BB0_18;
	ld.global.u8 	%rs6, [%rd4+4];
	setp.ne.s16 	%p10, %rs6, 47;
	mov.u32 	%r31, %r3;
	@%p10 bra 	$L__BB0_18;
	ld.global.u8 	%rs7, [%rd4+6];
	setp.ne.s16 	%p11, %rs7, 46;
	mov.u32 	%r31, %r3;
	@%p11 bra 	$L__BB0_18;
	mov.b16 	%rs8, 1;
	st.global.u8 	[%rd2], %rs8;
	mov.u32 	%r31, %r3;
$L__BB0_18:
	add.s32 	%r31, %r31, 1;
	setp.lt.s32 	%p17, %r31, %r3;
	@%p17 bra 	$L__BB0_3;
$L__BB0_19:
	ret;

}


// ===== COMPILED SASS (sm_100) =====

	.target	sm_100

	.elftype	@"ET_EXEC"


//--------------------- .note.nv.tkinfo           --------------------------
	.section	.note.nv.tkinfo,"",@"SHT_NOTE"
	.sectionflags	@"SHF_NOTE_NV_TKINFO"
	.tkinfo
        /*0018*/ 	.word	0x00000002
        /*0030*/ 	.string	""
        /*0030*/ 	.string	"ptxas"
        /*0030*/ 	.string	"Cuda compilation tools, release 13.0, V13.0.88"
        /*0030*/ 	.string	"Build cuda_13.0.r13.0/compiler.36424714_0"
        /*0030*/ 	.string	"-arch sm_100 -m 64 "



//--------------------- .note.nv.cuinfo           --------------------------
	.section	.note.nv.cuinfo,"",@"SHT_NOTE"
	.sectionflags	@"SHF_NOTE_NV_CUINFO"
        /*0018*/ 	.short	0x0002
        /*001a*/ 	.short	0x0064
        /*001c*/ 	.short	0x0082
	.zero		2


//--------------------- .nv.info                  --------------------------
	.section	.nv.info,"",@"SHT_CUDA_INFO"
	.align	4


	//----- nvinfo : EIATTR_REGCOUNT
	.align		4
        /*0000*/ 	.byte	0x04, 0x2f
        /*0002*/ 	.short	(.L_1 - .L_0)
	.align		4
.L_0:
        /*0004*/ 	.word	index@(bytePacketKernel)
        /*0008*/ 	.word	0x0000000b


	//----- nvinfo : EIATTR_FRAME_SIZE
	.align		4
.L_1:
        /*000c*/ 	.byte	0x04, 0x11
        /*000e*/ 	.short	(.L_3 - .L_2)
	.align		4
.L_2:
        /*0010*/ 	.word	index@(bytePacketKernel)
        /*0014*/ 	.word	0x00000000


	//----- nvinfo : EIATTR_MIN_STACK_SIZE
	.align		4
.L_3:
        /*0018*/ 	.byte	0x04, 0x12
        /*001a*/ 	.short	(.L_5 - .L_4)
	.align		4
.L_4:
        /*001c*/ 	.word	index@(bytePacketKernel)
        /*0020*/ 	.word	0x00000000
.L_5:


//--------------------- .nv.compat                --------------------------
	.section	.nv.compat,"",@"SHT_CUDA_COMPAT_INFO"
	.align	4
        /*0000*/ 	.byte	0x02, 0x09, 0x00, 0x00, 0x02, 0x02, 0x01, 0x00, 0x02, 0x05, 0x05, 0x00, 0x03, 0x07, 0x01, 0x01
        /*0010*/ 	.byte	0x02, 0x03, 0x00, 0x00, 0x02, 0x06, 0x01, 0x00, 0x04, 0x0b, 0x08, 0x00, 0x09, 0x00, 0x00, 0x00
        /*0020*/ 	.byte	0x00, 0x00, 0x00, 0x00


//--------------------- .nv.info.bytePacketKernel --------------------------
	.section	.nv.info.bytePacketKernel,"",@"SHT_CUDA_INFO"
	.sectionflags	@""
	.align	4


	//----- nvinfo : EIATTR_CUDA_API_VERSION
	.align		4
        /*0000*/ 	.byte	0x04, 0x37
        /*0002*/ 	.short	(.L_7 - .L_6)
.L_6:
        /*0004*/ 	.word	0x00000082


	//----- nvinfo : EIATTR_KPARAM_INFO
	.align		4
.L_7:
        /*0008*/ 	.byte	0x04, 0x17
        /*000a*/ 	.short	(.L_9 - .L_8)
.L_8:
        /*000c*/ 	.word	0x00000000
        /*0010*/ 	.short	0x0003
        /*0012*/ 	.short	0x0018
        /*0014*/ 	.byte	0x00, 0xf5, 0x21, 0x00


	//----- nvinfo : EIATTR_KPARAM_INFO
	.align		4
.L_9:
        /*0018*/ 	.byte	0x04, 0x17
        /*001a*/ 	.short	(.L_11 - .L_10)
.L_10:
        /*001c*/ 	.word	0x00000000
        /*0020*/ 	.short	0x0002
        /*0022*/ 	.short	0x0010
        /*0024*/ 	.byte	0x00, 0xf5, 0x21, 0x00


	//----- nvinfo : EIATTR_KPARAM_INFO
	.align		4
.L_11:
        /*0028*/ 	.byte	0x04, 0x17
        /*002a*/ 	.short	(.L_13 - .L_12)
.L_12:
        /*002c*/ 	.word	0x00000000
        /*0030*/ 	.short	0x0001
        /*0032*/ 	.short	0x0008
        /*0034*/ 	.byte	0x00, 0xf5, 0x21, 0x00


	//----- nvinfo : EIATTR_KPARAM_INFO
	.align		4
.L_13:
        /*0038*/ 	.byte	0x04, 0x17
        /*003a*/ 	.short	(.L_15 - .L_14)
.L_14:
        /*003c*/ 	.word	0x00000000
        /*0040*/ 	.short	0x0000
        /*0042*/ 	.short	0x0000
        /*0044*/ 	.byte	0x00, 0xf0, 0x11, 0x00


	//----- nvinfo : EIATTR_SPARSE_MMA_MASK
	.align		4
.L_15:
        /*0048*/ 	.byte	0x03, 0x50
        /*004a*/ 	.short	0x0000


	//----- nvinfo : EIATTR_MAXREG_COUNT
	.align		4
        /*004c*/ 	.byte	0x03, 0x1b
        /*004e*/ 	.short	0x00ff


	//----- nvinfo : EIATTR_MERCURY_ISA_VERSION
	.align		4
        /*0050*/ 	.byte	0x03, 0x5f
        /*0052*/ 	.short	0x0101


	//----- nvinfo : EIATTR_VRC_CTA_INIT_COUNT
	.align		4
        /*0054*/ 	.byte	0x02, 0x4a
	.zero		1
	.zero		1


	//----- nvinfo : EIATTR_EXIT_INSTR_OFFSETS
	.align		4
        /*0058*/ 	.byte	0x04, 0x1c
        /*005a*/ 	.short	(.L_17 - .L_16)


	//   ....[0]....
.L_16:
        /*005c*/ 	.word	0x00000070


	//   ....[1]....
        /*0060*/ 	.word	0x00000120


	//   ....[2]....
        /*0064*/ 	.word	0x00000580


	//----- nvinfo : EIATTR_INDIRECT_BRANCH_TARGETS
	.align		4
.L_17:
        /*0068*/ 	.byte	0x04, 0x34
        /*006a*/ 	.short	(.L_19 - .L_18)


	//   ....[0]....
.L_18:
        /*006c*/ 	.word	.L_x_4@srel
        /*0070*/ 	.short	0x0
        /*0072*/ 	.short	0x0
        /*0074*/ 	.word	0x3
        /*0078*/ 	.word	.L_x_5@srel
        /*007c*/ 	.word	.L_x_6@srel
        /*0080*/ 	.word	.L_x_7@srel


	//----- nvinfo : EIATTR_CRS_STACK_SIZE
	.align		4
.L_19:
        /*0084*/ 	.byte	0x04, 0x1e
        /*0086*/ 	.short	(.L_21 - .L_20)
.L_20:
        /*0088*/ 	.word	0x00000000


	//----- nvinfo : EIATTR_CBANK_PARAM_SIZE
	.align		4
.L_21:
        /*008c*/ 	.byte	0x03, 0x19
        /*008e*/ 	.short	0x0020


	//----- nvinfo : EIATTR_PARAM_CBANK
	.align		4
        /*0090*/ 	.byte	0x04, 0x0a
        /*0092*/ 	.short	(.L_23 - .L_22)
	.align		4
.L_22:
        /*0094*/ 	.word	index@(.nv.constant0.bytePacketKernel)
        /*0098*/ 	.short	0x0380
        /*009a*/ 	.short	0x0020


	//----- nvinfo : EIATTR_SW_WAR
	.align		4
.L_23:
        /*009c*/ 	.byte	0x04, 0x36
        /*009e*/ 	.short	(.L_25 - .L_24)
.L_24:
        /*00a0*/ 	.word	0x00000008
.L_25:


//--------------------- .nv.callgraph             --------------------------
	.section	.nv.callgraph,"",@"SHT_CUDA_CALLGRAPH"
	.align	4
	.sectionentsize	8
	.align		4
        /*0000*/ 	.word	0x00000000
	.align		4
        /*0004*/ 	.word	0xffffffff
	.align		4
        /*0008*/ 	.word	0x00000000
	.align		4
        /*000c*/ 	.word	0xfffffffe
	.align		4
        /*0010*/ 	.word	0x00000000
	.align		4
        /*0014*/ 	.word	0xfffffffd
	.align		4
        /*0018*/ 	.word	0x00000000
	.align		4
        /*001c*/ 	.word	0xfffffffc


//--------------------- .nv.constant2.bytePacketKernel --------------------------
	.section	.nv.constant2.bytePacketKernel,"a",@progbits
	.sectionflags	@""
	.align	4
.nv.constant2.bytePacketKernel:
        /*0000*/ 	.byte	0xf0, 0x02, 0x00, 0x00, 0x60, 0x03, 0x00, 0x00, 0xc0, 0x01, 0x00, 0x00


//--------------------- .text.bytePacketKernel    --------------------------
	.section	.text.bytePacketKernel,"ax",@progbits
	.align	128
        .global         bytePacketKernel
        .type           bytePacketKernel,@function
        .size           bytePacketKernel,(.L_x_8 - bytePacketKernel)
        .other          bytePacketKernel,@"STO_CUDA_ENTRY STV_DEFAULT"
bytePacketKernel:
.text.bytePacketKernel:
[----:B------:R-:W-:Y:S01]  /*0000*/  LDC R1, c[0x0][0x37c] ;  /* 0x0000df00ff017b82 */ /* 0x000fe20000000800 */
[----:B------:R-:W0:Y:S07]  /*0010*/  S2R R0, SR_TID.X ;  /* 0x0000000000007919 */ /* 0x000e2e0000002100 */
[----:B------:R-:W0:Y:S01]  /*0020*/  S2UR UR4, SR_CTAID.X ;  /* 0x00000000000479c3 */ /* 0x000e220000002500 */
[----:B------:R-:W1:Y:S07]  /*0030*/  LDCU UR5, c[0x0][0x380] ;  /* 0x00007000ff0577ac */ /* 0x000e6e0008000800 */
[----:B------:R-:W0:Y:S02]  /*0040*/  LDC R3, c[0x0][0x360] ;  /* 0x0000d800ff037b82 */ /* 0x000e240000000800 */
[----:B0-----:R-:W-:-:S05]  /*0050*/  IMAD R3, R3, UR4, R0 ;  /* 0x0000000403037c24 */ /* 0x001fca000f8e0200 */
[----:B-1----:R-:W-:-:S13]  /*0060*/  ISETP.GE.U32.AND P0, PT, R3, UR5, PT ;  /* 0x0000000503007c0c */ /* 0x002fda000bf06070 */
[----:B------:R-:W-:Y:S05]  /*0070*/  @P0 EXIT ;  /* 0x000000000000094d */ /* 0x000fea0003800000 */
[----:B------:R-:W0:Y:S01]  /*0080*/  LDC.64 R4, c[0x0][0x390] ;  /* 0x0000e400ff047b82 */ /* 0x000e220000000a00 */
[----:B------:R-:W1:Y:S01]  /*0090*/  LDCU.64 UR4, c[0x0][0x358] ;  /* 0x00006b00ff0477ac */ /* 0x000e620008000a00 */
[----:B------:R-:W2:Y:S01]  /*00a0*/  LDCU.64 UR6, c[0x0][0x398] ;  /* 0x00007300ff0677ac */ /* 0x000ea20008000a00 */
[----:B0-----:R-:W-:-:S05]  /*00b0*/  IMAD.WIDE.U32 R4, R3, 0x4, R4 ;  /* 0x0000000403047825 */ /* 0x001fca00078e0004 */
[----:B-1----:R-:W3:Y:S04]  /*00c0*/  LDG.E R7, desc[UR4][R4.64] ;  /* 0x0000000404077981 */ /* 0x002ee8000c1e1900 */
[----:B------:R-:W3:Y:S01]  /*00d0*/  LDG.E R0, desc[UR4][R4.64+0x4] ;  /* 0x0000040404007981 */ /* 0x000ee2000c1e1900 */
[----:B--2---:R-:W-:-:S05]  /*00e0*/  IADD3 R2, P1, PT, R3, UR6, RZ ;  /* 0x0000000603027c10 */ /* 0x004fca000ff3e0ff */
[----:B------:R-:W-:-:S05]  /*00f0*/  IMAD.X R3, RZ, RZ, UR7, P1 ;  /* 0x00000007ff037e24 */ /* 0x000fca00088e06ff */
[----:B------:R0:W-:Y:S01]  /*0100*/  STG.E.U8 desc[UR4][R2.64], RZ ;  /* 0x000000ff02007986 */ /* 0x0001e2000c101104 */
[----:B---3--:R-:W-:-:S13]  /*0110*/  ISETP.GE.AND P0, PT, R7, R0, PT ;  /* 0x000000000700720c */ /* 0x008fda0003f06270 */
[----:B0-----:R-:W-:Y:S05]  /*0120*/  @P0 EXIT ;  /* 0x000000000000094d */ /* 0x001fea0003800000 */
[----:B------:R-:W-:Y:S01]  /*0130*/  IMAD.MOV.U32 R6, RZ, RZ, RZ ;  /* 0x000000ffff067224 */ /* 0x000fe200078e00ff */
[----:B------:R-:W0:Y:S06]  /*0140*/  LDCU.64 UR6, c[0x0][0x388] ;  /* 0x00007100ff0677ac */ /* 0x000e2c0008000a00 */
.L_x_2:
[----:B0-----:R-:W-:Y:S01]  /*0150*/  IMAD.MOV.U32 R5, RZ, RZ, -0x1 ;  /* 0xffffffffff057424 */ /* 0x001fe200078e00ff */
[----:B------:R-:W-:Y:S04]  /*0160*/  BSSY.RECONVERGENT B0, `(.L_x_0) ;  /* 0x000003e000007945 */ /* 0x000fe80003800200 */
[----:B------:R-:W-:-:S05]  /*0170*/  VIADDMNMX.U32 R4, R6, R5, 0x2, PT ;  /* 0x0000000206047446 */ /* 0x000fca0003800005 */
[----:B------:R-:W-:-:S04]  /*0180*/  IMAD.SHL.U32 R8, R4, 0x4, RZ ;  /* 0x0000000404087824 */ /* 0x000fc800078e00ff */
[----:B------:R-:W1:Y:S02]  /*0190*/  LDC R4, c[0x2][R8] ;  /* 0x0080000008047b82 */ /* 0x000e640000000800 */
[----:B-1----:R-:W-:-:S04]  /*01a0*/  SHF.R.S32.HI R5, RZ, 0x1f, R4 ;  /* 0x0000001fff057819 */ /* 0x002fc80000011404 */
.L_x_4:
[----:B0-----:R-:W-:Y:S05]  /*01b0*/  BRX R4 -0x1c0                         (*"BRANCH_TARGETS .L_x_5,.L_x_6,.L_x_7"*) ;  /* 0xfffffffc04907949 */ /* 0x001fea000383ffff */
.L_x_7:
[----:B------:R-:W-:-:S13]  /*01c0*/  ISETP.NE.AND P0, PT, R6, RZ, PT ;  /* 0x000000ff0600720c */ /* 0x000fda0003f05270 */
[----:B------:R-:W-:Y:S05]  /*01d0*/  @P0 BRA `(.L_x_1) ;  /* 0x0000000000d80947 */ /* 0x000fea0003800000 */
[----:B------:R-:W-:-:S04]  /*01e0*/  IADD3 R4, P0, PT, R7, UR6, RZ ;  /* 0x0000000607047c10 */ /* 0x000fc8000ff1e0ff */
[----:B------:R-:W-:-:S05]  /*01f0*/  LEA.HI.X.SX32 R5, R7, UR7, 0x1, P0 ;  /* 0x0000000707057c11 */ /* 0x000fca00080f0eff */
[----:B------:R-:W2:Y:S02]  /*0200*/  LDG.E.U8 R6, desc[UR4][R4.64] ;  /* 0x0000000404067981 */ /* 0x000ea4000c1e1100 */
[----:B--2---:R-:W-:Y:S01]  /*0210*/  ISETP.NE.AND P0, PT, R6, 0x47, PT ;  /* 0x000000470600780c */ /* 0x004fe20003f05270 */
[----:B------:R-:W-:-:S12]  /*0220*/  IMAD.MOV.U32 R6, RZ, RZ, RZ ;  /* 0x000000ffff067224 */ /* 0x000fd800078e00ff */
[----:B------:R-:W-:Y:S05]  /*0230*/  @P0 BRA `(.L_x_1) ;  /* 0x0000000000c00947 */ /* 0x000fea0003800000 */
[----:B------:R-:W2:Y:S02]  /*0240*/  LDG.E.U8 R8, desc[UR4][R4.64+0x1] ;  /* 0x0000010404087981 */ /* 0x000ea4000c1e1100 */
[----:B--2---:R-:W-:-:S13]  /*0250*/  ISETP.NE.AND P0, PT, R8, 0x45, PT ;  /* 0x000000450800780c */ /* 0x004fda0003f05270 */
[----:B------:R-:W-:Y:S05]  /*0260*/  @P0 BRA `(.L_x_1) ;  /* 0x0000000000b40947 */ /* 0x000fea0003800000 */
[----:B------:R-:W2:Y:S02]  /*0270*/  LDG.E.U8 R8, desc[UR4][R4.64+0x2] ;  /* 0x0000020404087981 */ /* 0x000ea4000c1e1100 */
[----:B--2---:R-:W-:-:S13]  /*0280*/  ISETP.NE.AND P0, PT, R8, 0x54, PT ;  /* 0x000000540800780c */ /* 0x004fda0003f05270 */
[----:B------:R-:W-:Y:S05]  /*0290*/  @P0 BRA `(.L_x_1) ;  /* 0x0000000000a80947 */ /* 0x000fea0003800000 */
[----:B------:R-:W2:Y:S02]  /*02a0*/  LDG.E.U8 R4, desc[UR4][R4.64+0x3] ;  /* 0x0000030404047981 */ /* 0x000ea4000c1e1100 */
[----:B--2---:R-:W-:-:S04]  /*02b0*/  ISETP.NE.AND P0, PT, R4, 0x20, PT ;  /* 0x000000200400780c */ /* 0x004fc80003f05270 */
[----:B------:R-:W-:-:S09]  /*02c0*/  SEL R6, RZ, 0x1, P0 ;  /* 0x00000001ff067807 */ /* 0x000fd20000000000 */
[----:B------:R-:W-:Y:S01]  /*02d0*/  @!P0 VIADD R7, R7, 0x3 ;  /* 0x0000000307078836 */ /* 0x000fe20000000000 */
[----:B------:R-:W-:Y:S06]  /*02e0*/  BRA `(.L_x_1) ;  /* 0x0000000000947947 */ /* 0x000fec0003800000 */
.L_x_5:
[----:B------:R-:W-:-:S04]  /*02f0*/  IADD3 R4, P0, PT, R7, UR6, RZ ;  /* 0x0000000607047c10 */ /* 0x000fc8000ff1e0ff */
[----:B------:R-:W-:-:S05]  /*0300*/  LEA.HI.X.SX32 R5, R7, UR7, 0x1, P0 ;  /* 0x0000000707057c11 */ /* 0x000fca00080f0eff */
[----:B------:R-:W2:Y:S01]  /*0310*/  LDG.E.U8 R4, desc[UR4][R4.64] ;  /* 0x0000000404047981 */ /* 0x000ea2000c1e1100 */
[----:B------:R-:W-:Y:S01]  /*0320*/  IMAD.MOV.U32 R6, RZ, RZ, 0x2 ;  /* 0x00000002ff067424 */ /* 0x000fe200078e00ff */
[----:B--2---:R-:W-:-:S04]  /*0330*/  ISETP.NE.AND P0, PT, R4, 0x20, PT ;  /* 0x000000200400780c */ /* 0x004fc80003f05270 */
[----:B------:R-:W-:Y:S01]  /*0340*/  SEL R6, R6, 0x1, !P0 ;  /* 0x0000000106067807 */ /* 0x000fe20004000000 */
[----:B------:R-:W-:Y:S08]  /*0350*/  BRA `(.L_x_1) ;  /* 0x0000000000787947 */ /* 0x000ff00003800000 */
.L_x_6:
[----:B------:R-:W-:-:S04]  /*0360*/  IADD3 R4, P0, PT, R7, UR6, RZ ;  /* 0x0000000607047c10 */ /* 0x000fc8000ff1e0ff */
[----:B------:R-:W-:-:S05]  /*0370*/  LEA.HI.X.SX32 R5, R7, UR7, 0x1, P0 ;  /* 0x0000000707057c11 */ /* 0x000fca00080f0eff */
[----:B------:R-:W2:Y:S01]  /*0380*/  LDG.E.U8 R6, desc[UR4][R4.64] ;  /* 0x0000000404067981 */ /* 0x000ea2000c1e1100 */
[----:B------:R-:W-:Y:S01]  /*0390*/  IMAD.MOV.U32 R7, RZ, RZ, R0 ;  /* 0x000000ffff077224 */ /* 0x000fe200078e0000 */
[----:B--2---:R-:W-:Y:S01]  /*03a0*/  ISETP.NE.AND P0, PT, R6, 0x48, PT ;  /* 0x000000480600780c */ /* 0x004fe20003f05270 */
[----:B------:R-:W-:-:S12]  /*03b0*/  IMAD.MOV.U32 R6, RZ, RZ, 0x2 ;  /* 0x00000002ff067424 */ /* 0x000fd800078e00ff */
[----:B------:R-:W-:Y:S05]  /*03c0*/  @P0 BRA `(.L_x_1) ;  /* 0x00000000005c0947 */ /* 0x000fea0003800000 */
[----:B------:R-:W2:Y:S02]  /*03d0*/  LDG.E.U8 R7, desc[UR4][R4.64+0x1] ;  /* 0x0000010404077981 */ /* 0x000ea4000c1e1100 */
[----:B--2---:R-:W-:Y:S01]  /*03e0*/  ISETP.NE.AND P0, PT, R7, 0x54, PT ;  /* 0x000000540700780c */ /* 0x004fe20003f05270 */
[----:B------:R-:W-:-:S12]  /*03f0*/  IMAD.MOV.U32 R7, RZ, RZ, R0 ;  /* 0x000000ffff077224 */ /* 0x000fd800078e0000 */
        /* <DEDUP_REMOVED lines=13> */
[----:B------:R-:W2:Y:S01]  /*04d0*/  LDG.E.U8 R4, desc[UR4][R4.64+0x6] ;  /* 0x0000060404047981 */ /* 0x000ea2000c1e1100 */
[----:B------:R-:W-:Y:S01]  /*04e0*/  IMAD.MOV.U32 R7, RZ, RZ, 0x1 ;  /* 0x00000001ff077424 */ /* 0x000fe200078e00ff */
[----:B--2---:R-:W-:-:S13]  /*04f0*/  ISETP.NE.AND P0, PT, R4, 0x2e, PT ;  /* 0x0000002e0400780c */ /* 0x004fda0003f05270 */
[----:B------:R-:W-:Y:S01]  /*0500*/  @!P0 PRMT R5, R7, 0x7610, R5 ;  /* 0x0000761007058816 */ /* 0x000fe20000000005 */
[--C-:B------:R-:W-:Y:S02]  /*0510*/  IMAD.MOV.U32 R7, RZ, RZ, R0.reuse ;  /* 0x000000ffff077224 */ /* 0x100fe400078e0000 */
[----:B------:R-:W-:Y:S02]  /*0520*/  @!P0 IMAD.MOV.U32 R7, RZ, RZ, R0 ;  /* 0x000000ffff078224 */ /* 0x000fe400078e0000 */
[----:B------:R0:W-:Y:S05]  /*0530*/  @!P0 STG.E.U8 desc[UR4][R2.64], R5 ;  /* 0x0000000502008986 */ /* 0x0001ea000c101104 */
.L_x_1:
[----:B------:R-:W-:Y:S05]  /*0540*/  BSYNC.RECONVERGENT B0 ;  /* 0x0000000000007941 */ /* 0x000fea0003800200 */
.L_x_0:
[----:B------:R-:W-:-:S05]  /*0550*/  VIADD R7, R7, 0x1 ;  /* 0x0000000107077836 */ /* 0x000fca0000000000 */
[----:B------:R-:W-:-:S13]  /*0560*/  ISETP.GE.AND P0, PT, R7, R0, PT ;  /* 0x000000000700720c */ /* 0x000fda0003f06270 */
[----:B------:R-:W-:Y:S05]  /*0570*/  @!P0 BRA `(.L_x_2) ;  /* 0xfffffff800f48947 */ /* 0x000fea000383ffff */
[----:B------:R-:W-:Y:S05]  /*0580*/  EXIT ;  /* 0x000000000000794d */ /* 0x000fea0003800000 */
.L_x_3:
[----:B------:R-:W-:-:S00]  /*0590*/  BRA `(.L_x_3) ;  /* 0xfffffffc00fc7947 */ /* 0x000fc0000383ffff */
[----:B------:R-:W-:-:S00]  /*05a0*/  NOP ;  /* 0x0000000000007918 */ /* 0x000fc00000000000 */
        /* <DEDUP_REMOVED lines=13> */
.L_x_8:


//--------------------- .nv.shared.reserved.0     --------------------------
	.section	.nv.shared.reserved.0,"aw",@nobits
	.weak		__nv_reservedSMEM_offset_0_alias
	.size		__nv_reservedSMEM_offset_0_alias, 0, 64
	.other		__nv_reservedSMEM_offset_0_alias,@"STO_CUDA_RESERVED_SHARED STV_DEFAULT"
__nv_reservedSMEM_offset_0_alias:
	.zero		0
	.zero		64


//--------------------- .nv.constant0.bytePacketKernel --------------------------
	.section	.nv.constant0.bytePacketKernel,"a",@progbits
	.sectionflags	@""
	.align	4
.nv.constant0.bytePacketKernel:
	.zero		928


//--------------------- SYMBOLS --------------------------

	.type		.nv.reservedSmem.offset0,@object
	.size		.nv.reservedSmem.offset0,0x4
